//
// Generated by NVIDIA NVVM Compiler
//
// Compiler Build ID: CL-36424714
// Cuda compilation tools, release 13.0, V13.0.88
// Based on NVVM 20.0.0
//

.version 9.0
.target sm_100
.address_size 64

	// .globl	_Z13dotProductGPUPfS_S_i
// _ZZ13dotProductGPUPfS_S_iE4temp has been demoted

.visible .entry _Z13dotProductGPUPfS_S_i(
	.param .u64 .ptr .align 1 _Z13dotProductGPUPfS_S_i_param_0,
	.param .u64 .ptr .align 1 _Z13dotProductGPUPfS_S_i_param_1,
	.param .u64 .ptr .align 1 _Z13dotProductGPUPfS_S_i_param_2,
	.param .u32 _Z13dotProductGPUPfS_S_i_param_3
)
{
	.reg .pred 	%p<13>;
	.reg .b32 	%r<24>;
	.reg .b32 	%f<11>;
	.reg .b64 	%rd<12>;
	// demoted variable
	.shared .align 4 .b8 _ZZ13dotProductGPUPfS_S_iE4temp[800];
	ld.param.u64 	%rd1, [_Z13dotProductGPUPfS_S_i_param_0];
	ld.param.u64 	%rd2, [_Z13dotProductGPUPfS_S_i_param_1];
	ld.param.u64 	%rd3, [_Z13dotProductGPUPfS_S_i_param_2];
	ld.param.u32 	%r9, [_Z13dotProductGPUPfS_S_i_param_3];
	mov.u32 	%r1, %tid.x;
	mov.u32 	%r23, %ntid.x;
	mov.u32 	%r10, %ctaid.x;
	mad.lo.s32 	%r3, %r23, %r10, %r1;
	shl.b32 	%r11, %r1, 2;
	mov.u32 	%r12, _ZZ13dotProductGPUPfS_S_iE4temp;
	add.s32 	%r4, %r12, %r11;
	mov.b32 	%r13, 0;
	st.shared.u32 	[%r4], %r13;
	setp.ge.s32 	%p1, %r3, %r9;
	@%p1 bra 	$L__BB0_2;
	cvta.to.global.u64 	%rd4, %rd1;
	cvta.to.global.u64 	%rd5, %rd2;
	mul.wide.s32 	%rd6, %r3, 4;
	add.s64 	%rd7, %rd4, %rd6;
	ld.global.f32 	%f1, [%rd7];
	add.s64 	%rd8, %rd5, %rd6;
	ld.global.f32 	%f2, [%rd8];
	mul.f32 	%f3, %f1, %f2;
	st.shared.f32 	[%r4], %f3;
$L__BB0_2:
	bar.sync 	0;
	setp.lt.u32 	%p2, %r23, 2;
	@%p2 bra 	$L__BB0_10;
$L__BB0_3:
	and.b32  	%r14, %r23, 1;
	setp.eq.b32 	%p3, %r14, 1;
	not.pred 	%p4, %p3;
	@%p4 bra 	$L__BB0_7;
	setp.ne.s32 	%p5, %r1, 0;
	add.s32 	%r15, %r23, %r3;
	setp.gt.s32 	%p6, %r15, %r9;
	or.pred  	%p7, %p5, %p6;
	@%p7 bra 	$L__BB0_6;
	shl.b32 	%r16, %r23, 2;
	add.s32 	%r18, %r12, %r16;
	ld.shared.f32 	%f4, [%r18+-4];
	ld.shared.f32 	%f5, [_ZZ13dotProductGPUPfS_S_iE4temp];
	add.f32 	%f6, %f4, %f5;
	st.shared.f32 	[_ZZ13dotProductGPUPfS_S_iE4temp], %f6;
$L__BB0_6:
	add.s32 	%r23, %r23, -1;
$L__BB0_7:
	shr.u32 	%r8, %r23, 1;
	setp.ge.u32 	%p8, %r1, %r8;
	add.s32 	%r19, %r8, %r3;
	setp.ge.s32 	%p9, %r19, %r9;
	or.pred  	%p10, %p8, %p9;
	@%p10 bra 	$L__BB0_9;
	shl.b32 	%r20, %r8, 2;
	add.s32 	%r21, %r4, %r20;
	ld.shared.f32 	%f7, [%r21];
	ld.shared.f32 	%f8, [%r4];
	add.f32 	%f9, %f7, %f8;
	st.shared.f32 	[%r4], %f9;
$L__BB0_9:
	bar.sync 	0;
	setp.gt.u32 	%p11, %r23, 3;
	mov.u32 	%r23, %r8;
	@%p11 bra 	$L__BB0_3;
$L__BB0_10:
	setp.ne.s32 	%p12, %r1, 0;
	@%p12 bra 	$L__BB0_12;
	ld.shared.f32 	%f10, [_ZZ13dotProductGPUPfS_S_iE4temp];
	cvta.to.global.u64 	%rd9, %rd3;
	mul.wide.s32 	%rd10, %r3, 4;
	add.s64 	%rd11, %rd9, %rd10;
	st.global.f32 	[%rd11], %f10;
$L__BB0_12:
	ret;

}


// ===== COMPILED SASS (sm_100) =====

	.target	sm_100

	.elftype	@"ET_EXEC"


//--------------------- .note.nv.tkinfo           --------------------------
	.section	.note.nv.tkinfo,"",@"SHT_NOTE"
	.sectionflags	@"SHF_NOTE_NV_TKINFO"
	.tkinfo
        /*0018*/ 	.word	0x00000002
        /*0030*/ 	.string	""
        /*0030*/ 	.string	"ptxas"
        /*0030*/ 	.string	"Cuda compilation tools, release 13.0, V13.0.88"
        /*0030*/ 	.string	"Build cuda_13.0.r13.0/compiler.36424714_0"
        /*0030*/ 	.string	"-arch sm_100 -m 64 "



//--------------------- .note.nv.cuinfo           --------------------------
	.section	.note.nv.cuinfo,"",@"SHT_NOTE"
	.sectionflags	@"SHF_NOTE_NV_CUINFO"
        /*0018*/ 	.short	0x0002
        /*001a*/ 	.short	0x0064
        /*001c*/ 	.short	0x0082
	.zero		2


//--------------------- .nv.info                  --------------------------
	.section	.nv.info,"",@"SHT_CUDA_INFO"
	.align	4


	//----- nvinfo : EIATTR_REGCOUNT
	.align		4
        /*0000*/ 	.byte	0x04, 0x2f
        /*0002*/ 	.short	(.L_1 - .L_0)
	.align		4
.L_0:
        /*0004*/ 	.word	index@(_Z13dotProductGPUPfS_S_i)
        /*0008*/ 	.word	0x0000000c


	//----- nvinfo : EIATTR_FRAME_SIZE
	.align		4
.L_1:
        /*000c*/ 	.byte	0x04, 0x11
        /*000e*/ 	.short	(.L_3 - .L_2)
	.align		4
.L_2:
        /*0010*/ 	.word	index@(_Z13dotProductGPUPfS_S_i)
        /*0014*/ 	.word	0x00000000


	//----- nvinfo : EIATTR_MIN_STACK_SIZE
	.align		4
.L_3:
        /*0018*/ 	.byte	0x04, 0x12
        /*001a*/ 	.short	(.L_5 - .L_4)
	.align		4
.L_4:
        /*001c*/ 	.word	index@(_Z13dotProductGPUPfS_S_i)
        /*0020*/ 	.word	0x00000000
.L_5:


//--------------------- .nv.compat                --------------------------
	.section	.nv.compat,"",@"SHT_CUDA_COMPAT_INFO"
	.align	4
        /*0000*/ 	.byte	0x02, 0x09, 0x00, 0x00, 0x02, 0x02, 0x01, 0x00, 0x02, 0x05, 0x05, 0x00, 0x03, 0x07, 0x01, 0x01
        /*0010*/ 	.byte	0x02, 0x03, 0x00, 0x00, 0x02, 0x06, 0x01, 0x00, 0x04, 0x0b, 0x08, 0x00, 0x09, 0x00, 0x00, 0x00
        /*0020*/ 	.byte	0x00, 0x00, 0x00, 0x00


//--------------------- .nv.info._Z13dotProductGPUPfS_S_i --------------------------
	.section	.nv.info._Z13dotProductGPUPfS_S_i,"",@"SHT_CUDA_INFO"
	.sectionflags	@""
	.align	4


	//----- nvinfo : EIATTR_CUDA_API_VERSION
	.align		4
        /*0000*/ 	.byte	0x04, 0x37
        /*0002*/ 	.short	(.L_7 - .L_6)
.L_6:
        /*0004*/ 	.word	0x00000082


	//----- nvinfo : EIATTR_KPARAM_INFO
	.align		4
.L_7:
        /*0008*/ 	.byte	0x04, 0x17
        /*000a*/ 	.short	(.L_9 - .L_8)
.L_8:
        /*000c*/ 	.word	0x00000000
        /*0010*/ 	.short	0x0003
        /*0012*/ 	.short	0x0018
        /*0014*/ 	.byte	0x00, 0xf0, 0x11, 0x00


	//----- nvinfo : EIATTR_KPARAM_INFO
	.align		4
.L_9:
        /*0018*/ 	.byte	0x04, 0x17
        /*001a*/ 	.short	(.L_11 - .L_10)
.L_10:
        /*001c*/ 	.word	0x00000000
        /*0020*/ 	.short	0x0002
        /*0022*/ 	.short	0x0010
        /*0024*/ 	.byte	0x00, 0xf5, 0x21, 0x00


	//----- nvinfo : EIATTR_KPARAM_INFO
	.align		4
.L_11:
        /*0028*/ 	.byte	0x04, 0x17
        /*002a*/ 	.short	(.L_13 - .L_12)
.L_12:
        /*002c*/ 	.word	0x00000000
        /*0030*/ 	.short	0x0001
        /*0032*/ 	.short	0x0008
        /*0034*/ 	.byte	0x00, 0xf5, 0x21, 0x00


	//----- nvinfo : EIATTR_KPARAM_INFO
	.align		4
.L_13:
        /*0038*/ 	.byte	0x04, 0x17
        /*003a*/ 	.short	(.L_15 - .L_14)
.L_14:
        /*003c*/ 	.word	0x00000000
        /*0040*/ 	.short	0x0000
        /*0042*/ 	.short	0x0000
        /*0044*/ 	.byte	0x00, 0xf5, 0x21, 0x00


	//----- nvinfo : EIATTR_SPARSE_MMA_MASK
	.align		4
.L_15:
        /*0048*/ 	.byte	0x03, 0x50
        /*004a*/ 	.short	0x0000


	//----- nvinfo : EIATTR_MAXREG_COUNT
	.align		4
        /*004c*/ 	.byte	0x03, 0x1b
        /*004e*/ 	.short	0x00ff


	//----- nvinfo : EIATTR_NUM_BARRIERS
	.align		4
        /*0050*/ 	.byte	0x02, 0x4c
        /*0052*/ 	.byte	0x01
	.zero		1


	//----- nvinfo : EIATTR_MERCURY_ISA_VERSION
	.align		4
        /*0054*/ 	.byte	0x03, 0x5f
        /*0056*/ 	.short	0x0101


	//----- nvinfo : EIATTR_VRC_CTA_INIT_COUNT
	.align		4
        /*0058*/ 	.byte	0x02, 0x4a
	.zero		1
	.zero		1


	//----- nvinfo : EIATTR_EXIT_INSTR_OFFSETS
	.align		4
        /*005c*/ 	.byte	0x04, 0x1c
        /*005e*/ 	.short	(.L_17 - .L_16)


	//   ....[0]....
.L_16:
        /*0060*/ 	.word	0x00000380


	//   ....[1]....
        /*0064*/ 	.word	0x00000400


	//----- nvinfo : EIATTR_CBANK_PARAM_SIZE
	.align		4
.L_17:
        /*0068*/ 	.byte	0x03, 0x19
        /*006a*/ 	.short	0x001c


	//----- nvinfo : EIATTR_PARAM_CBANK
	.align		4
        /*006c*/ 	.byte	0x04, 0x0a
        /*006e*/ 	.short	(.L_19 - .L_18)
	.align		4
.L_18:
        /*0070*/ 	.word	index@(.nv.constant0._Z13dotProductGPUPfS_S_i)
        /*0074*/ 	.short	0x0380
        /*0076*/ 	.short	0x001c


	//----- nvinfo : EIATTR_SW_WAR
	.align		4
.L_19:
        /*0078*/ 	.byte	0x04, 0x36
        /*007a*/ 	.short	(.L_21 - .L_20)
.L_20:
        /*007c*/ 	.word	0x00000008
.L_21:


//--------------------- .nv.callgraph             --------------------------
	.section	.nv.callgraph,"",@"SHT_CUDA_CALLGRAPH"
	.align	4
	.sectionentsize	8
	.align		4
        /*0000*/ 	.word	0x00000000
	.align		4
        /*0004*/ 	.word	0xffffffff
	.align		4
        /*0008*/ 	.word	0x00000000
	.align		4
        /*000c*/ 	.word	0xfffffffe
	.align		4
        /*0010*/ 	.word	0x00000000
	.align		4
        /*0014*/ 	.word	0xfffffffd
	.align		4
        /*0018*/ 	.word	0x00000000
	.align		4
        /*001c*/ 	.word	0xfffffffc


//--------------------- .text._Z13dotProductGPUPfS_S_i --------------------------
	.section	.text._Z13dotProductGPUPfS_S_i,"ax",@progbits
	.align	128
        .global         _Z13dotProductGPUPfS_S_i
        .type           _Z13dotProductGPUPfS_S_i,@function
        .size           _Z13dotProductGPUPfS_S_i,(.L_x_4 - _Z13dotProductGPUPfS_S_i)
        .other          _Z13dotProductGPUPfS_S_i,@"STO_CUDA_ENTRY STV_DEFAULT"
_Z13dotProductGPUPfS_S_i:
.text._Z13dotProductGPUPfS_S_i:
[----:B------:R-:W-:Y:S01]  /*0000*/  LDC R1, c[0x0][0x37c] ;  /* 0x0000df00ff017b82 */ /* 0x000fe20000000800 */
[----:B------:R-:W0:Y:S01]  /*0010*/  S2R R2, SR_TID.X ;  /* 0x0000000000027919 */ /* 0x000e220000002100 */
[----:B------:R-:W0:Y:S06]  /*0020*/  LDCU UR8, c[0x0][0x360] ;  /* 0x00006c00ff0877ac */ /* 0x000e2c0008000800 */
[----:B------:R-:W1:Y:S01]  /*0030*/  LDC.64 R4, c[0x0][0x380] ;  /* 0x0000e000ff047b82 */ /* 0x000e620000000a00 */
[----:B------:R-:W0:Y:S01]  /*0040*/  S2R R3, SR_CTAID.X ;  /* 0x0000000000037919 */ /* 0x000e220000002500 */
[----:B------:R-:W2:Y:S01]  /*0050*/  LDCU UR4, c[0x0][0x398] ;  /* 0x00007300ff0477ac */ /* 0x000ea20008000800 */
[----:B------:R-:W3:Y:S05]  /*0060*/  LDCU.64 UR6, c[0x0][0x358] ;  /* 0x00006b00ff0677ac */ /* 0x000eea0008000a00 */
[----:B------:R-:W4:Y:S01]  /*0070*/  LDC.64 R6, c[0x0][0x388] ;  /* 0x0000e200ff067b82 */ /* 0x000f220000000a00 */
[----:B0-----:R-:W-:-:S05]  /*0080*/  IMAD R0, R3, UR8, R2 ;  /* 0x0000000803007c24 */ /* 0x001fca000f8e0202 */
[----:B--2---:R-:W-:-:S13]  /*0090*/  ISETP.GE.AND P0, PT, R0, UR4, PT ;  /* 0x0000000400007c0c */ /* 0x004fda000bf06270 */
[----:B-1----:R-:W-:-:S04]  /*00a0*/  @!P0 IMAD.WIDE R4, R0, 0x4, R4 ;  /* 0x0000000400048825 */ /* 0x002fc800078e0204 */
[----:B----4-:R-:W-:Y:S02]  /*00b0*/  @!P0 IMAD.WIDE R6, R0, 0x4, R6 ;  /* 0x0000000400068825 */ /* 0x010fe400078e0206 */
[----:B---3--:R-:W2:Y:S04]  /*00c0*/  @!P0 LDG.E R4, desc[UR6][R4.64] ;  /* 0x0000000604048981 */ /* 0x008ea8000c1e1900 */
[----:B------:R-:W2:Y:S01]  /*00d0*/  @!P0 LDG.E R7, desc[UR6][R6.64] ;  /* 0x0000000606078981 */ /* 0x000ea2000c1e1900 */
[----:B------:R-:W0:Y:S01]  /*00e0*/  S2UR UR5, SR_CgaCtaId ;  /* 0x00000000000579c3 */ /* 0x000e220000008800 */
[----:B------:R-:W-:Y:S01]  /*00f0*/  UMOV UR4, 0x400 ;  /* 0x0000040000047882 */ /* 0x000fe20000000000 */
[----:B------:R-:W-:Y:S01]  /*0100*/  IMAD.MOV.U32 R9, RZ, RZ, RZ ;  /* 0x000000ffff097224 */ /* 0x000fe200078e00ff */
[----:B0-----:R-:W-:-:S06]  /*0110*/  ULEA UR4, UR5, UR4, 0x18 ;  /* 0x0000000405047291 */ /* 0x001fcc000f8ec0ff */
[----:B------:R-:W-:-:S04]  /*0120*/  IMAD.U32 R3, RZ, RZ, UR4 ;  /* 0x00000004ff037e24 */ /* 0x000fc8000f8e00ff */
[----:B------:R-:W-:Y:S01]  /*0130*/  IMAD R8, R2, 0x4, R3 ;  /* 0x0000000402087824 */ /* 0x000fe200078e0203 */
[----:B------:R-:W0:Y:S01]  /*0140*/  LDCU UR4, c[0x0][0x398] ;  /* 0x00007300ff0477ac */ /* 0x000e220008000800 */
[----:B--2---:R-:W-:Y:S01]  /*0150*/  @!P0 FMUL R9, R4, R7 ;  /* 0x0000000704098220 */ /* 0x004fe20000400000 */
[----:B------:R-:W-:-:S04]  /*0160*/  MOV R4, UR8 ;  /* 0x0000000800047c02 */ /* 0x000fc80008000f00 */
[----:B------:R-:W-:Y:S01]  /*0170*/  ISETP.GE.U32.AND P0, PT, R4, 0x2, PT ;  /* 0x000000020400780c */ /* 0x000fe20003f06070 */
[----:B------:R1:W-:Y:S01]  /*0180*/  STS [R8], R9 ;  /* 0x0000000908007388 */ /* 0x0003e20000000800 */
[----:B------:R-:W-:Y:S11]  /*0190*/  BAR.SYNC.DEFER_BLOCKING 0x0 ;  /* 0x0000000000007b1d */ /* 0x000ff60000010000 */
[----:B01----:R-:W-:Y:S05]  /*01a0*/  @!P0 BRA `(.L_x_0) ;  /* 0x0000000000708947 */ /* 0x003fea0003800000 */
.L_x_2:
[----:B------:R-:W-:-:S04]  /*01b0*/  LOP3.LUT R5, R4, 0x1, RZ, 0xc0, !PT ;  /* 0x0000000104057812 */ /* 0x000fc800078ec0ff */
[----:B------:R-:W-:-:S13]  /*01c0*/  ISETP.NE.U32.AND P0, PT, R5, 0x1, PT ;  /* 0x000000010500780c */ /* 0x000fda0003f05070 */
[----:B------:R-:W-:Y:S05]  /*01d0*/  @P0 BRA `(.L_x_1) ;  /* 0x0000000000300947 */ /* 0x000fea0003800000 */
[----:B------:R-:W-:-:S05]  /*01e0*/  IMAD.IADD R5, R0, 0x1, R4 ;  /* 0x0000000100057824 */ /* 0x000fca00078e0204 */
[----:B------:R-:W-:-:S04]  /*01f0*/  ISETP.GT.AND P0, PT, R5, UR4, PT ;  /* 0x0000000405007c0c */ /* 0x000fc8000bf04270 */
[----:B------:R-:W-:-:S13]  /*0200*/  ISETP.NE.OR P0, PT, R2, RZ, P0 ;  /* 0x000000ff0200720c */ /* 0x000fda0000705670 */
[----:B------:R-:W0:Y:S01]  /*0210*/  @!P0 S2R R7, SR_CgaCtaId ;  /* 0x0000000000078919 */ /* 0x000e220000008800 */
[----:B------:R-:W-:Y:S01]  /*0220*/  @!P0 MOV R6, 0x400 ;  /* 0x0000040000068802 */ /* 0x000fe20000000f00 */
[C---:B------:R-:W-:Y:S01]  /*0230*/  @!P0 IMAD R5, R4.reuse, 0x4, R3 ;  /* 0x0000000404058824 */ /* 0x040fe200078e0203 */
[----:B------:R-:W-:-:S05]  /*0240*/  IADD3 R4, PT, PT, R4, -0x1, RZ ;  /* 0xffffffff04047810 */ /* 0x000fca0007ffe0ff */
[----:B------:R-:W-:Y:S01]  /*0250*/  @!P0 LDS R5, [R5+-0x4] ;  /* 0xfffffc0005058984 */ /* 0x000fe20000000800 */
[----:B0-----:R-:W-:-:S05]  /*0260*/  @!P0 LEA R3, R7, R6, 0x18 ;  /* 0x0000000607038211 */ /* 0x001fca00078ec0ff */
[----:B------:R-:W0:Y:S02]  /*0270*/  @!P0 LDS R6, [R3] ;  /* 0x0000000003068984 */ /* 0x000e240000000800 */
[----:B0-----:R-:W-:-:S05]  /*0280*/  @!P0 FADD R6, R5, R6 ;  /* 0x0000000605068221 */ /* 0x001fca0000000000 */
[----:B------:R0:W-:Y:S02]  /*0290*/  @!P0 STS [R3], R6 ;  /* 0x0000000603008388 */ /* 0x0001e40000000800 */
.L_x_1:
[----:B------:R-:W-:-:S05]  /*02a0*/  SHF.R.U32.HI R9, RZ, 0x1, R4 ;  /* 0x00000001ff097819 */ /* 0x000fca0000011604 */
[----:B------:R-:W-:-:S05]  /*02b0*/  IMAD.IADD R5, R0, 0x1, R9 ;  /* 0x0000000100057824 */ /* 0x000fca00078e0209 */
[----:B------:R-:W-:-:S04]  /*02c0*/  ISETP.GE.AND P0, PT, R5, UR4, PT ;  /* 0x0000000405007c0c */ /* 0x000fc8000bf06270 */
[----:B------:R-:W-:-:S13]  /*02d0*/  ISETP.GE.U32.OR P0, PT, R2, R9, P0 ;  /* 0x000000090200720c */ /* 0x000fda0000706470 */
[----:B------:R-:W-:Y:S01]  /*02e0*/  @!P0 IMAD R5, R9, 0x4, R8 ;  /* 0x0000000409058824 */ /* 0x000fe200078e0208 */
[----:B0-----:R-:W-:Y:S05]  /*02f0*/  @!P0 LDS R6, [R8] ;  /* 0x0000000008068984 */ /* 0x001fea0000000800 */
[----:B------:R-:W0:Y:S02]  /*0300*/  @!P0 LDS R5, [R5] ;  /* 0x0000000005058984 */ /* 0x000e240000000800 */
[----:B0-----:R-:W-:-:S05]  /*0310*/  @!P0 FADD R7, R5, R6 ;  /* 0x0000000605078221 */ /* 0x001fca0000000000 */
[----:B------:R0:W-:Y:S01]  /*0320*/  @!P0 STS [R8], R7 ;  /* 0x0000000708008388 */ /* 0x0001e20000000800 */
[----:B------:R-:W-:Y:S01]  /*0330*/  BAR.SYNC.DEFER_BLOCKING 0x0 ;  /* 0x0000000000007b1d */ /* 0x000fe20000010000 */
[----:B------:R-:W-:Y:S02]  /*0340*/  ISETP.GT.U32.AND P0, PT, R4, 0x3, PT ;  /* 0x000000030400780c */ /* 0x000fe40003f04070 */
[----:B------:R-:W-:-:S11]  /*0350*/  MOV R4, R9 ;  /* 0x0000000900047202 */ /* 0x000fd60000000f00 */
[----:B0-----:R-:W-:Y:S05]  /*0360*/  @P0 BRA `(.L_x_2) ;  /* 0xfffffffc00900947 */ /* 0x001fea000383ffff */
.L_x_0:
[----:B------:R-:W-:-:S13]  /*0370*/  ISETP.NE.AND P0, PT, R2, RZ, PT ;  /* 0x000000ff0200720c */ /* 0x000fda0003f05270 */
[----:B------:R-:W-:Y:S05]  /*0380*/  @P0 EXIT ;  /* 0x000000000000094d */ /* 0x000fea0003800000 */
[----:B------:R-:W0:Y:S01]  /*0390*/  S2UR UR5, SR_CgaCtaId ;  /* 0x00000000000579c3 */ /* 0x000e220000008800 */
[----:B------:R-:W-:-:S07]  /*03a0*/  UMOV UR4, 0x400 ;  /* 0x0000040000047882 */ /* 0x000fce0000000000 */
[----:B------:R-:W1:Y:S01]  /*03b0*/  LDC.64 R2, c[0x0][0x390] ;  /* 0x0000e400ff027b82 */ /* 0x000e620000000a00 */
[----:B0-----:R-:W-:Y:S01]  /*03c0*/  ULEA UR4, UR5, UR4, 0x18 ;  /* 0x0000000405047291 */ /* 0x001fe2000f8ec0ff */
[----:B-1----:R-:W-:-:S08]  /*03d0*/  IMAD.WIDE R2, R0, 0x4, R2 ;  /* 0x0000000400027825 */ /* 0x002fd000078e0202 */
[----:B------:R-:W0:Y:S04]  /*03e0*/  LDS R5, [UR4] ;  /* 0x00000004ff057984 */ /* 0x000e280008000800 */
[----:B0-----:R-:W-:Y:S01]  /*03f0*/  STG.E desc[UR6][R2.64], R5 ;  /* 0x0000000502007986 */ /* 0x001fe2000c101906 */
[----:B------:R-:W-:Y:S05]  /*0400*/  EXIT ;  /* 0x000000000000794d */ /* 0x000fea0003800000 */
.L_x_3:
[----:B------:R-:W-:-:S00]  /*0410*/  BRA `(.L_x_3) ;  /* 0xfffffffc00fc7947 */ /* 0x000fc0000383ffff */
[----:B------:R-:W-:-:S00]  /*0420*/  NOP ;  /* 0x0000000000007918 */ /* 0x000fc00000000000 */
        /* <DEDUP_REMOVED lines=13> */
.L_x_4:


//--------------------- .nv.shared._Z13dotProductGPUPfS_S_i --------------------------
	.section	.nv.shared._Z13dotProductGPUPfS_S_i,"aw",@nobits
	.sectionflags	@""
	.align	4
.nv.shared._Z13dotProductGPUPfS_S_i:
	.zero		1824


//--------------------- .nv.shared.reserved.0     --------------------------
	.section	.nv.shared.reserved.0,"aw",@nobits
	.weak		__nv_reservedSMEM_offset_0_alias
	.size		__nv_reservedSMEM_offset_0_alias, 0, 64
	.other		__nv_reservedSMEM_offset_0_alias,@"STO_CUDA_RESERVED_SHARED STV_DEFAULT"
__nv_reservedSMEM_offset_0_alias:
	.zero		0
	.zero		64


//--------------------- .nv.constant0._Z13dotProductGPUPfS_S_i --------------------------
	.section	.nv.constant0._Z13dotProductGPUPfS_S_i,"a",@progbits
	.sectionflags	@""
	.align	4
.nv.constant0._Z13dotProductGPUPfS_S_i:
	.zero		924


//--------------------- SYMBOLS --------------------------

	.type		.nv.reservedSmem.offset0,@object
	.size		.nv.reservedSmem.offset0,0x4
	.type		.nv.reservedSmem.cap,@object
	.size		.nv.reservedSmem.cap,0x4
